//
// Generated by NVIDIA NVVM Compiler
//
// Compiler Build ID: CL-36424714
// Cuda compilation tools, release 13.0, V13.0.88
// Based on NVVM 20.0.0
//

.version 9.0
.target sm_100
.address_size 64

	// .globl	_Z10zeroKernelPfm

.visible .entry _Z10zeroKernelPfm(
	.param .u64 .ptr .align 1 _Z10zeroKernelPfm_param_0,
	.param .u64 _Z10zeroKernelPfm_param_1
)
{
	.reg .pred 	%p<2>;
	.reg .b32 	%r<6>;
	.reg .b64 	%rd<7>;

	ld.param.u64 	%rd2, [_Z10zeroKernelPfm_param_0];
	ld.param.u64 	%rd3, [_Z10zeroKernelPfm_param_1];
	mov.u32 	%r1, %ctaid.x;
	mov.u32 	%r2, %ntid.x;
	mov.u32 	%r3, %tid.x;
	mad.lo.s32 	%r4, %r1, %r2, %r3;
	cvt.u64.u32 	%rd1, %r4;
	setp.le.u64 	%p1, %rd3, %rd1;
	@%p1 bra 	$L__BB0_2;
	cvta.to.global.u64 	%rd4, %rd2;
	shl.b64 	%rd5, %rd1, 2;
	add.s64 	%rd6, %rd4, %rd5;
	mov.b32 	%r5, 0;
	st.global.u32 	[%rd6], %r5;
$L__BB0_2:
	ret;

}


// ===== COMPILED SASS (sm_100) =====

	.target	sm_100

	.elftype	@"ET_EXEC"


//--------------------- .note.nv.tkinfo           --------------------------
	.section	.note.nv.tkinfo,"",@"SHT_NOTE"
	.sectionflags	@"SHF_NOTE_NV_TKINFO"
	.tkinfo
        /*0018*/ 	.word	0x00000002
        /*0030*/ 	.string	""
        /*0030*/ 	.string	"ptxas"
        /*0030*/ 	.string	"Cuda compilation tools, release 13.0, V13.0.88"
        /*0030*/ 	.string	"Build cuda_13.0.r13.0/compiler.36424714_0"
        /*0030*/ 	.string	"-arch sm_100 -m 64 "



//--------------------- .note.nv.cuinfo           --------------------------
	.section	.note.nv.cuinfo,"",@"SHT_NOTE"
	.sectionflags	@"SHF_NOTE_NV_CUINFO"
        /*0018*/ 	.short	0x0002
        /*001a*/ 	.short	0x0064
        /*001c*/ 	.short	0x0082
	.zero		2


//--------------------- .nv.info                  --------------------------
	.section	.nv.info,"",@"SHT_CUDA_INFO"
	.align	4


	//----- nvinfo : EIATTR_REGCOUNT
	.align		4
        /*0000*/ 	.byte	0x04, 0x2f
        /*0002*/ 	.short	(.L_1 - .L_0)
	.align		4
.L_0:
        /*0004*/ 	.word	index@(_Z10zeroKernelPfm)
        /*0008*/ 	.word	0x00000006


	//----- nvinfo : EIATTR_FRAME_SIZE
	.align		4
.L_1:
        /*000c*/ 	.byte	0x04, 0x11
        /*000e*/ 	.short	(.L_3 - .L_2)
	.align		4
.L_2:
        /*0010*/ 	.word	index@(_Z10zeroKernelPfm)
        /*0014*/ 	.word	0x00000000


	//----- nvinfo : EIATTR_MIN_STACK_SIZE
	.align		4
.L_3:
        /*0018*/ 	.byte	0x04, 0x12
        /*001a*/ 	.short	(.L_5 - .L_4)
	.align		4
.L_4:
        /*001c*/ 	.word	index@(_Z10zeroKernelPfm)
        /*0020*/ 	.word	0x00000000
.L_5:


//--------------------- .nv.compat                --------------------------
	.section	.nv.compat,"",@"SHT_CUDA_COMPAT_INFO"
	.align	4
        /*0000*/ 	.byte	0x02, 0x09, 0x00, 0x00, 0x02, 0x02, 0x01, 0x00, 0x02, 0x05, 0x05, 0x00, 0x03, 0x07, 0x01, 0x01
        /*0010*/ 	.byte	0x02, 0x03, 0x00, 0x00, 0x02, 0x06, 0x01, 0x00, 0x04, 0x0b, 0x08, 0x00, 0x09, 0x00, 0x00, 0x00
        /*0020*/ 	.byte	0x00, 0x00, 0x00, 0x00


//--------------------- .nv.info._Z10zeroKernelPfm --------------------------
	.section	.nv.info._Z10zeroKernelPfm,"",@"SHT_CUDA_INFO"
	.sectionflags	@""
	.align	4


	//----- nvinfo : EIATTR_CUDA_API_VERSION
	.align		4
        /*0000*/ 	.byte	0x04, 0x37
        /*0002*/ 	.short	(.L_7 - .L_6)
.L_6:
        /*0004*/ 	.word	0x00000082


	//----- nvinfo : EIATTR_KPARAM_INFO
	.align		4
.L_7:
        /*0008*/ 	.byte	0x04, 0x17
        /*000a*/ 	.short	(.L_9 - .L_8)
.L_8:
        /*000c*/ 	.word	0x00000000
        /*0010*/ 	.short	0x0001
        /*0012*/ 	.short	0x0008
        /*0014*/ 	.byte	0x00, 0xf0, 0x21, 0x00


	//----- nvinfo : EIATTR_KPARAM_INFO
	.align		4
.L_9:
        /*0018*/ 	.byte	0x04, 0x17
        /*001a*/ 	.short	(.L_11 - .L_10)
.L_10:
        /*001c*/ 	.word	0x00000000
        /*0020*/ 	.short	0x0000
        /*0022*/ 	.short	0x0000
        /*0024*/ 	.byte	0x00, 0xf5, 0x21, 0x00


	//----- nvinfo : EIATTR_SPARSE_MMA_MASK
	.align		4
.L_11:
        /*0028*/ 	.byte	0x03, 0x50
        /*002a*/ 	.short	0x0000


	//----- nvinfo : EIATTR_MAXREG_COUNT
	.align		4
        /*002c*/ 	.byte	0x03, 0x1b
        /*002e*/ 	.short	0x00ff


	//----- nvinfo : EIATTR_MERCURY_ISA_VERSION
	.align		4
        /*0030*/ 	.byte	0x03, 0x5f
        /*0032*/ 	.short	0x0101


	//----- nvinfo : EIATTR_VRC_CTA_INIT_COUNT
	.align		4
        /*0034*/ 	.byte	0x02, 0x4a
	.zero		1
	.zero		1


	//----- nvinfo : EIATTR_EXIT_INSTR_OFFSETS
	.align		4
        /*0038*/ 	.byte	0x04, 0x1c
        /*003a*/ 	.short	(.L_13 - .L_12)


	//   ....[0]....
.L_12:
        /*003c*/ 	.word	0x00000080


	//   ....[1]....
        /*0040*/ 	.word	0x000000e0


	//----- nvinfo : EIATTR_CBANK_PARAM_SIZE
	.align		4
.L_13:
        /*0044*/ 	.byte	0x03, 0x19
        /*0046*/ 	.short	0x0010


	//----- nvinfo : EIATTR_PARAM_CBANK
	.align		4
        /*0048*/ 	.byte	0x04, 0x0a
        /*004a*/ 	.short	(.L_15 - .L_14)
	.align		4
.L_14:
        /*004c*/ 	.word	index@(.nv.constant0._Z10zeroKernelPfm)
        /*0050*/ 	.short	0x0380
        /*0052*/ 	.short	0x0010


	//----- nvinfo : EIATTR_SW_WAR
	.align		4
.L_15:
        /*0054*/ 	.byte	0x04, 0x36
        /*0056*/ 	.short	(.L_17 - .L_16)
.L_16:
        /*0058*/ 	.word	0x00000008
.L_17:


//--------------------- .nv.callgraph             --------------------------
	.section	.nv.callgraph,"",@"SHT_CUDA_CALLGRAPH"
	.align	4
	.sectionentsize	8
	.align		4
        /*0000*/ 	.word	0x00000000
	.align		4
        /*0004*/ 	.word	0xffffffff
	.align		4
        /*0008*/ 	.word	0x00000000
	.align		4
        /*000c*/ 	.word	0xfffffffe
	.align		4
        /*0010*/ 	.word	0x00000000
	.align		4
        /*0014*/ 	.word	0xfffffffd
	.align		4
        /*0018*/ 	.word	0x00000000
	.align		4
        /*001c*/ 	.word	0xfffffffc


//--------------------- .text._Z10zeroKernelPfm   --------------------------
	.section	.text._Z10zeroKernelPfm,"ax",@progbits
	.align	128
        .global         _Z10zeroKernelPfm
        .type           _Z10zeroKernelPfm,@function
        .size           _Z10zeroKernelPfm,(.L_x_1 - _Z10zeroKernelPfm)
        .other          _Z10zeroKernelPfm,@"STO_CUDA_ENTRY STV_DEFAULT"
_Z10zeroKernelPfm:
.text._Z10zeroKernelPfm:
[----:B------:R-:W-:Y:S01]  /*0000*/  LDC R1, c[0x0][0x37c] ;  /* 0x0000df00ff017b82 */ /* 0x000fe20000000800 */
[----:B------:R-:W0:Y:S07]  /*0010*/  S2R R3, SR_TID.X ;  /* 0x0000000000037919 */ /* 0x000e2e0000002100 */
[----:B------:R-:W0:Y:S01]  /*0020*/  S2UR UR4, SR_CTAID.X ;  /* 0x00000000000479c3 */ /* 0x000e220000002500 */
[----:B------:R-:W1:Y:S07]  /*0030*/  LDCU.64 UR6, c[0x0][0x388] ;  /* 0x00007100ff0677ac */ /* 0x000e6e0008000a00 */
[----:B------:R-:W0:Y:S02]  /*0040*/  LDC R0, c[0x0][0x360] ;  /* 0x0000d800ff007b82 */ /* 0x000e240000000800 */
[----:B0-----:R-:W-:-:S05]  /*0050*/  IMAD R0, R0, UR4, R3 ;  /* 0x0000000400007c24 */ /* 0x001fca000f8e0203 */
[----:B-1----:R-:W-:-:S04]  /*0060*/  ISETP.GE.U32.AND P0, PT, R0, UR6, PT ;  /* 0x0000000600007c0c */ /* 0x002fc8000bf06070 */
[----:B------:R-:W-:-:S13]  /*0070*/  ISETP.GE.U32.AND.EX P0, PT, RZ, UR7, PT, P0 ;  /* 0x00000007ff007c0c */ /* 0x000fda000bf06100 */
[----:B------:R-:W-:Y:S05]  /*0080*/  @P0 EXIT ;  /* 0x000000000000094d */ /* 0x000fea0003800000 */
[----:B------:R-:W0:Y:S01]  /*0090*/  LDCU.64 UR6, c[0x0][0x380] ;  /* 0x00007000ff0677ac */ /* 0x000e220008000a00 */
[----:B------:R-:W1:Y:S01]  /*00a0*/  LDCU.64 UR4, c[0x0][0x358] ;  /* 0x00006b00ff0477ac */ /* 0x000e620008000a00 */
[----:B0-----:R-:W-:-:S04]  /*00b0*/  LEA R2, P0, R0, UR6, 0x2 ;  /* 0x0000000600027c11 */ /* 0x001fc8000f8010ff */
[----:B------:R-:W-:-:S05]  /*00c0*/  LEA.HI.X R3, R0, UR7, RZ, 0x2, P0 ;  /* 0x0000000700037c11 */ /* 0x000fca00080f14ff */
[----:B-1----:R-:W-:Y:S01]  /*00d0*/  STG.E desc[UR4][R2.64], RZ ;  /* 0x000000ff02007986 */ /* 0x002fe2000c101904 */
[----:B------:R-:W-:Y:S05]  /*00e0*/  EXIT ;  /* 0x000000000000794d */ /* 0x000fea0003800000 */
.L_x_0:
[----:B------:R-:W-:-:S00]  /*00f0*/  BRA `(.L_x_0) ;  /* 0xfffffffc00fc7947 */ /* 0x000fc0000383ffff */
[----:B------:R-:W-:-:S00]  /*0100*/  NOP ;  /* 0x0000000000007918 */ /* 0x000fc00000000000 */
[----:B------:R-:W-:-:S00]  /*0110*/  NOP ;  /* 0x0000000000007918 */ /* 0x000fc00000000000 */
[----:B------:R-:W-:-:S00]  /*0120*/  NOP ;  /* 0x0000000000007918 */ /* 0x000fc00000000000 */
[----:B------:R-:W-:-:S00]  /*0130*/  NOP ;  /* 0x0000000000007918 */ /* 0x000fc00000000000 */
[----:B------:R-:W-:-:S00]  /*0140*/  NOP ;  /* 0x0000000000007918 */ /* 0x000fc00000000000 */
[----:B------:R-:W-:-:S00]  /*0150*/  NOP ;  /* 0x0000000000007918 */ /* 0x000fc00000000000 */
[----:B------:R-:W-:-:S00]  /*0160*/  NOP ;  /* 0x0000000000007918 */ /* 0x000fc00000000000 */
[----:B------:R-:W-:-:S00]  /*0170*/  NOP ;  /* 0x0000000000007918 */ /* 0x000fc00000000000 */
.L_x_1:


//--------------------- .nv.shared.reserved.0     --------------------------
	.section	.nv.shared.reserved.0,"aw",@nobits
	.weak		__nv_reservedSMEM_offset_0_alias
	.size		__nv_reservedSMEM_offset_0_alias, 0, 64
	.other		__nv_reservedSMEM_offset_0_alias,@"STO_CUDA_RESERVED_SHARED STV_DEFAULT"
__nv_reservedSMEM_offset_0_alias:
	.zero		0
	.zero		64


//--------------------- .nv.constant0._Z10zeroKernelPfm --------------------------
	.section	.nv.constant0._Z10zeroKernelPfm,"a",@progbits
	.sectionflags	@""
	.align	4
.nv.constant0._Z10zeroKernelPfm:
	.zero		912


//--------------------- SYMBOLS --------------------------

	.type		.nv.reservedSmem.offset0,@object
	.size		.nv.reservedSmem.offset0,0x4
